//
// Generated by NVIDIA NVVM Compiler
//
// Compiler Build ID: CL-36424714
// Cuda compilation tools, release 13.0, V13.0.88
// Based on NVVM 20.0.0
//

.version 9.0
.target sm_100
.address_size 64

	// .globl	_Z8kernel2DPfii

.visible .entry _Z8kernel2DPfii(
	.param .u64 .ptr .align 1 _Z8kernel2DPfii_param_0,
	.param .u32 _Z8kernel2DPfii_param_1,
	.param .u32 _Z8kernel2DPfii_param_2
)
{
	.reg .pred 	%p<4>;
	.reg .b32 	%r<14>;
	.reg .b32 	%f<2>;
	.reg .b64 	%rd<5>;

	ld.param.u64 	%rd1, [_Z8kernel2DPfii_param_0];
	ld.param.u32 	%r2, [_Z8kernel2DPfii_param_1];
	ld.param.u32 	%r3, [_Z8kernel2DPfii_param_2];
	mov.u32 	%r5, %ctaid.x;
	mov.u32 	%r6, %ntid.x;
	mov.u32 	%r7, %tid.x;
	mad.lo.s32 	%r8, %r5, %r6, %r7;
	mov.u32 	%r9, %ctaid.y;
	mov.u32 	%r10, %ntid.y;
	mov.u32 	%r11, %tid.y;
	mad.lo.s32 	%r12, %r9, %r10, %r11;
	mad.lo.s32 	%r1, %r2, %r12, %r8;
	setp.ge.s32 	%p1, %r8, %r2;
	setp.ge.s32 	%p2, %r12, %r3;
	or.pred  	%p3, %p1, %p2;
	@%p3 bra 	$L__BB0_2;
	cvta.to.global.u64 	%rd2, %rd1;
	cvt.rn.f32.s32 	%f1, %r1;
	mul.wide.s32 	%rd3, %r1, 4;
	add.s64 	%rd4, %rd2, %rd3;
	st.global.f32 	[%rd4], %f1;
$L__BB0_2:
	ret;

}


// ===== COMPILED SASS (sm_100) =====

	.target	sm_100

	.elftype	@"ET_EXEC"


//--------------------- .note.nv.tkinfo           --------------------------
	.section	.note.nv.tkinfo,"",@"SHT_NOTE"
	.sectionflags	@"SHF_NOTE_NV_TKINFO"
	.tkinfo
        /*0018*/ 	.word	0x00000002
        /*0030*/ 	.string	""
        /*0030*/ 	.string	"ptxas"
        /*0030*/ 	.string	"Cuda compilation tools, release 13.0, V13.0.88"
        /*0030*/ 	.string	"Build cuda_13.0.r13.0/compiler.36424714_0"
        /*0030*/ 	.string	"-arch sm_100 -m 64 "



//--------------------- .note.nv.cuinfo           --------------------------
	.section	.note.nv.cuinfo,"",@"SHT_NOTE"
	.sectionflags	@"SHF_NOTE_NV_CUINFO"
        /*0018*/ 	.short	0x0002
        /*001a*/ 	.short	0x0064
        /*001c*/ 	.short	0x0082
	.zero		2


//--------------------- .nv.info                  --------------------------
	.section	.nv.info,"",@"SHT_CUDA_INFO"
	.align	4


	//----- nvinfo : EIATTR_REGCOUNT
	.align		4
        /*0000*/ 	.byte	0x04, 0x2f
        /*0002*/ 	.short	(.L_1 - .L_0)
	.align		4
.L_0:
        /*0004*/ 	.word	index@(_Z8kernel2DPfii)
        /*0008*/ 	.word	0x0000000a


	//----- nvinfo : EIATTR_FRAME_SIZE
	.align		4
.L_1:
        /*000c*/ 	.byte	0x04, 0x11
        /*000e*/ 	.short	(.L_3 - .L_2)
	.align		4
.L_2:
        /*0010*/ 	.word	index@(_Z8kernel2DPfii)
        /*0014*/ 	.word	0x00000000


	//----- nvinfo : EIATTR_MIN_STACK_SIZE
	.align		4
.L_3:
        /*0018*/ 	.byte	0x04, 0x12
        /*001a*/ 	.short	(.L_5 - .L_4)
	.align		4
.L_4:
        /*001c*/ 	.word	index@(_Z8kernel2DPfii)
        /*0020*/ 	.word	0x00000000
.L_5:


//--------------------- .nv.compat                --------------------------
	.section	.nv.compat,"",@"SHT_CUDA_COMPAT_INFO"
	.align	4
        /*0000*/ 	.byte	0x02, 0x09, 0x00, 0x00, 0x02, 0x02, 0x01, 0x00, 0x02, 0x05, 0x05, 0x00, 0x03, 0x07, 0x01, 0x01
        /*0010*/ 	.byte	0x02, 0x03, 0x00, 0x00, 0x02, 0x06, 0x01, 0x00, 0x04, 0x0b, 0x08, 0x00, 0x09, 0x00, 0x00, 0x00
        /*0020*/ 	.byte	0x00, 0x00, 0x00, 0x00


//--------------------- .nv.info._Z8kernel2DPfii  --------------------------
	.section	.nv.info._Z8kernel2DPfii,"",@"SHT_CUDA_INFO"
	.sectionflags	@""
	.align	4


	//----- nvinfo : EIATTR_CUDA_API_VERSION
	.align		4
        /*0000*/ 	.byte	0x04, 0x37
        /*0002*/ 	.short	(.L_7 - .L_6)
.L_6:
        /*0004*/ 	.word	0x00000082


	//----- nvinfo : EIATTR_KPARAM_INFO
	.align		4
.L_7:
        /*0008*/ 	.byte	0x04, 0x17
        /*000a*/ 	.short	(.L_9 - .L_8)
.L_8:
        /*000c*/ 	.word	0x00000000
        /*0010*/ 	.short	0x0002
        /*0012*/ 	.short	0x000c
        /*0014*/ 	.byte	0x00, 0xf0, 0x11, 0x00


	//----- nvinfo : EIATTR_KPARAM_INFO
	.align		4
.L_9:
        /*0018*/ 	.byte	0x04, 0x17
        /*001a*/ 	.short	(.L_11 - .L_10)
.L_10:
        /*001c*/ 	.word	0x00000000
        /*0020*/ 	.short	0x0001
        /*0022*/ 	.short	0x0008
        /*0024*/ 	.byte	0x00, 0xf0, 0x11, 0x00


	//----- nvinfo : EIATTR_KPARAM_INFO
	.align		4
.L_11:
        /*0028*/ 	.byte	0x04, 0x17
        /*002a*/ 	.short	(.L_13 - .L_12)
.L_12:
        /*002c*/ 	.word	0x00000000
        /*0030*/ 	.short	0x0000
        /*0032*/ 	.short	0x0000
        /*0034*/ 	.byte	0x00, 0xf5, 0x21, 0x00


	//----- nvinfo : EIATTR_SPARSE_MMA_MASK
	.align		4
.L_13:
        /*0038*/ 	.byte	0x03, 0x50
        /*003a*/ 	.short	0x0000


	//----- nvinfo : EIATTR_MAXREG_COUNT
	.align		4
        /*003c*/ 	.byte	0x03, 0x1b
        /*003e*/ 	.short	0x00ff


	//----- nvinfo : EIATTR_MERCURY_ISA_VERSION
	.align		4
        /*0040*/ 	.byte	0x03, 0x5f
        /*0042*/ 	.short	0x0101


	//----- nvinfo : EIATTR_VRC_CTA_INIT_COUNT
	.align		4
        /*0044*/ 	.byte	0x02, 0x4a
	.zero		1
	.zero		1


	//----- nvinfo : EIATTR_EXIT_INSTR_OFFSETS
	.align		4
        /*0048*/ 	.byte	0x04, 0x1c
        /*004a*/ 	.short	(.L_15 - .L_14)


	//   ....[0]....
.L_14:
        /*004c*/ 	.word	0x000000d0


	//   ....[1]....
        /*0050*/ 	.word	0x00000130


	//----- nvinfo : EIATTR_CBANK_PARAM_SIZE
	.align		4
.L_15:
        /*0054*/ 	.byte	0x03, 0x19
        /*0056*/ 	.short	0x0010


	//----- nvinfo : EIATTR_PARAM_CBANK
	.align		4
        /*0058*/ 	.byte	0x04, 0x0a
        /*005a*/ 	.short	(.L_17 - .L_16)
	.align		4
.L_16:
        /*005c*/ 	.word	index@(.nv.constant0._Z8kernel2DPfii)
        /*0060*/ 	.short	0x0380
        /*0062*/ 	.short	0x0010


	//----- nvinfo : EIATTR_SW_WAR
	.align		4
.L_17:
        /*0064*/ 	.byte	0x04, 0x36
        /*0066*/ 	.short	(.L_19 - .L_18)
.L_18:
        /*0068*/ 	.word	0x00000008
.L_19:


//--------------------- .nv.callgraph             --------------------------
	.section	.nv.callgraph,"",@"SHT_CUDA_CALLGRAPH"
	.align	4
	.sectionentsize	8
	.align		4
        /*0000*/ 	.word	0x00000000
	.align		4
        /*0004*/ 	.word	0xffffffff
	.align		4
        /*0008*/ 	.word	0x00000000
	.align		4
        /*000c*/ 	.word	0xfffffffe
	.align		4
        /*0010*/ 	.word	0x00000000
	.align		4
        /*0014*/ 	.word	0xfffffffd
	.align		4
        /*0018*/ 	.word	0x00000000
	.align		4
        /*001c*/ 	.word	0xfffffffc


//--------------------- .text._Z8kernel2DPfii     --------------------------
	.section	.text._Z8kernel2DPfii,"ax",@progbits
	.align	128
        .global         _Z8kernel2DPfii
        .type           _Z8kernel2DPfii,@function
        .size           _Z8kernel2DPfii,(.L_x_1 - _Z8kernel2DPfii)
        .other          _Z8kernel2DPfii,@"STO_CUDA_ENTRY STV_DEFAULT"
_Z8kernel2DPfii:
.text._Z8kernel2DPfii:
[----:B------:R-:W-:Y:S01]  /*0000*/  LDC R1, c[0x0][0x37c] ;  /* 0x0000df00ff017b82 */ /* 0x000fe20000000800 */
[----:B------:R-:W0:Y:S07]  /*0010*/  S2R R2, SR_TID.Y ;  /* 0x0000000000027919 */ /* 0x000e2e0000002200 */
[----:B------:R-:W1:Y:S01]  /*0020*/  LDC R0, c[0x0][0x360] ;  /* 0x0000d800ff007b82 */ /* 0x000e620000000800 */
[----:B------:R-:W2:Y:S01]  /*0030*/  LDCU.64 UR6, c[0x0][0x388] ;  /* 0x00007100ff0677ac */ /* 0x000ea20008000a00 */
[----:B------:R-:W1:Y:S06]  /*0040*/  S2R R5, SR_TID.X ;  /* 0x0000000000057919 */ /* 0x000e6c0000002100 */
[----:B------:R-:W0:Y:S08]  /*0050*/  S2UR UR5, SR_CTAID.Y ;  /* 0x00000000000579c3 */ /* 0x000e300000002600 */
[----:B------:R-:W0:Y:S08]  /*0060*/  LDC R3, c[0x0][0x364] ;  /* 0x0000d900ff037b82 */ /* 0x000e300000000800 */
[----:B------:R-:W1:Y:S01]  /*0070*/  S2UR UR4, SR_CTAID.X ;  /* 0x00000000000479c3 */ /* 0x000e620000002500 */
[----:B0-----:R-:W-:-:S05]  /*0080*/  IMAD R3, R3, UR5, R2 ;  /* 0x0000000503037c24 */ /* 0x001fca000f8e0202 */
[----:B--2---:R-:W-:Y:S01]  /*0090*/  ISETP.GE.AND P0, PT, R3, UR7, PT ;  /* 0x0000000703007c0c */ /* 0x004fe2000bf06270 */
[----:B-1----:R-:W-:-:S04]  /*00a0*/  IMAD R0, R0, UR4, R5 ;  /* 0x0000000400007c24 */ /* 0x002fc8000f8e0205 */
[----:B------:R-:W-:Y:S01]  /*00b0*/  IMAD R5, R3, UR6, R0 ;  /* 0x0000000603057c24 */ /* 0x000fe2000f8e0200 */
[----:B------:R-:W-:-:S13]  /*00c0*/  ISETP.GE.OR P0, PT, R0, UR6, P0 ;  /* 0x0000000600007c0c */ /* 0x000fda0008706670 */
[----:B------:R-:W-:Y:S05]  /*00d0*/  @P0 EXIT ;  /* 0x000000000000094d */ /* 0x000fea0003800000 */
[----:B------:R-:W0:Y:S01]  /*00e0*/  LDC.64 R2, c[0x0][0x380] ;  /* 0x0000e000ff027b82 */ /* 0x000e220000000a00 */
[----:B------:R-:W1:Y:S01]  /*00f0*/  LDCU.64 UR4, c[0x0][0x358] ;  /* 0x00006b00ff0477ac */ /* 0x000e620008000a00 */
[----:B------:R-:W-:Y:S01]  /*0100*/  I2FP.F32.S32 R7, R5 ;  /* 0x0000000500077245 */ /* 0x000fe20000201400 */
[----:B0-----:R-:W-:-:S05]  /*0110*/  IMAD.WIDE R2, R5, 0x4, R2 ;  /* 0x0000000405027825 */ /* 0x001fca00078e0202 */
[----:B-1----:R-:W-:Y:S01]  /*0120*/  STG.E desc[UR4][R2.64], R7 ;  /* 0x0000000702007986 */ /* 0x002fe2000c101904 */
[----:B------:R-:W-:Y:S05]  /*0130*/  EXIT ;  /* 0x000000000000794d */ /* 0x000fea0003800000 */
.L_x_0:
[----:B------:R-:W-:-:S00]  /*0140*/  BRA `(.L_x_0) ;  /* 0xfffffffc00fc7947 */ /* 0x000fc0000383ffff */
[----:B------:R-:W-:-:S00]  /*0150*/  NOP ;  /* 0x0000000000007918 */ /* 0x000fc00000000000 */
        /* <DEDUP_REMOVED lines=10> */
.L_x_1:


//--------------------- .nv.shared.reserved.0     --------------------------
	.section	.nv.shared.reserved.0,"aw",@nobits
	.weak		__nv_reservedSMEM_offset_0_alias
	.size		__nv_reservedSMEM_offset_0_alias, 0, 64
	.other		__nv_reservedSMEM_offset_0_alias,@"STO_CUDA_RESERVED_SHARED STV_DEFAULT"
__nv_reservedSMEM_offset_0_alias:
	.zero		0
	.zero		64


//--------------------- .nv.constant0._Z8kernel2DPfii --------------------------
	.section	.nv.constant0._Z8kernel2DPfii,"a",@progbits
	.sectionflags	@""
	.align	4
.nv.constant0._Z8kernel2DPfii:
	.zero		912


//--------------------- SYMBOLS --------------------------

	.type		.nv.reservedSmem.offset0,@object
	.size		.nv.reservedSmem.offset0,0x4
